//
// Generated by NVIDIA NVVM Compiler
//
// Compiler Build ID: CL-36424714
// Cuda compilation tools, release 13.0, V13.0.88
// Based on NVVM 20.0.0
//

.version 9.0
.target sm_100
.address_size 64

	// .globl	_Z7conv_1dPfS_S_ii

.visible .entry _Z7conv_1dPfS_S_ii(
	.param .u64 .ptr .align 1 _Z7conv_1dPfS_S_ii_param_0,
	.param .u64 .ptr .align 1 _Z7conv_1dPfS_S_ii_param_1,
	.param .u64 .ptr .align 1 _Z7conv_1dPfS_S_ii_param_2,
	.param .u32 _Z7conv_1dPfS_S_ii_param_3,
	.param .u32 _Z7conv_1dPfS_S_ii_param_4
)
{
	.reg .pred 	%p<55>;
	.reg .b32 	%r<43>;
	.reg .b32 	%f<96>;
	.reg .b64 	%rd<47>;

	ld.param.u64 	%rd7, [_Z7conv_1dPfS_S_ii_param_0];
	ld.param.u64 	%rd8, [_Z7conv_1dPfS_S_ii_param_1];
	ld.param.u64 	%rd6, [_Z7conv_1dPfS_S_ii_param_2];
	ld.param.u32 	%r28, [_Z7conv_1dPfS_S_ii_param_3];
	ld.param.u32 	%r29, [_Z7conv_1dPfS_S_ii_param_4];
	cvta.to.global.u64 	%rd1, %rd8;
	cvta.to.global.u64 	%rd2, %rd7;
	mov.u32 	%r30, %tid.x;
	mov.u32 	%r31, %ctaid.x;
	mov.u32 	%r32, %ntid.x;
	mad.lo.s32 	%r1, %r31, %r32, %r30;
	shr.u32 	%r33, %r28, 31;
	add.s32 	%r34, %r28, %r33;
	shr.s32 	%r35, %r34, 1;
	sub.s32 	%r2, %r1, %r35;
	setp.lt.s32 	%p1, %r28, 1;
	mov.f32 	%f75, 0f00000000;
	@%p1 bra 	$L__BB0_41;
	and.b32  	%r3, %r28, 7;
	setp.lt.u32 	%p2, %r28, 8;
	mov.f32 	%f75, 0f00000000;
	mov.b32 	%r41, 0;
	@%p2 bra 	$L__BB0_20;
	and.b32  	%r41, %r28, 2147483640;
	mov.f32 	%f75, 0f00000000;
	mov.b32 	%r39, 0;
$L__BB0_3:
	.pragma "nounroll";
	add.s32 	%r6, %r2, %r39;
	setp.lt.s32 	%p3, %r6, 0;
	setp.ge.s32 	%p4, %r6, %r29;
	mul.wide.u32 	%rd9, %r39, 4;
	add.s64 	%rd3, %rd1, %rd9;
	or.pred  	%p5, %p3, %p4;
	@%p5 bra 	$L__BB0_5;
	mul.wide.u32 	%rd10, %r6, 4;
	add.s64 	%rd11, %rd2, %rd10;
	ld.global.f32 	%f42, [%rd11];
	ld.global.f32 	%f43, [%rd3];
	fma.rn.f32 	%f75, %f42, %f43, %f75;
$L__BB0_5:
	add.s32 	%r7, %r6, 1;
	setp.lt.s32 	%p6, %r7, 0;
	setp.ge.s32 	%p7, %r7, %r29;
	or.pred  	%p8, %p6, %p7;
	@%p8 bra 	$L__BB0_7;
	mul.wide.u32 	%rd12, %r7, 4;
	add.s64 	%rd13, %rd2, %rd12;
	ld.global.f32 	%f44, [%rd13];
	ld.global.f32 	%f45, [%rd3+4];
	fma.rn.f32 	%f75, %f44, %f45, %f75;
$L__BB0_7:
	add.s32 	%r8, %r6, 2;
	setp.lt.s32 	%p9, %r8, 0;
	setp.ge.s32 	%p10, %r8, %r29;
	or.pred  	%p11, %p9, %p10;
	@%p11 bra 	$L__BB0_9;
	mul.wide.u32 	%rd14, %r8, 4;
	add.s64 	%rd15, %rd2, %rd14;
	ld.global.f32 	%f46, [%rd15];
	ld.global.f32 	%f47, [%rd3+8];
	fma.rn.f32 	%f75, %f46, %f47, %f75;
$L__BB0_9:
	add.s32 	%r9, %r6, 3;
	setp.lt.s32 	%p12, %r9, 0;
	setp.ge.s32 	%p13, %r9, %r29;
	or.pred  	%p14, %p12, %p13;
	@%p14 bra 	$L__BB0_11;
	mul.wide.u32 	%rd16, %r9, 4;
	add.s64 	%rd17, %rd2, %rd16;
	ld.global.f32 	%f48, [%rd17];
	ld.global.f32 	%f49, [%rd3+12];
	fma.rn.f32 	%f75, %f48, %f49, %f75;
$L__BB0_11:
	add.s32 	%r10, %r6, 4;
	setp.lt.s32 	%p15, %r10, 0;
	setp.ge.s32 	%p16, %r10, %r29;
	or.pred  	%p17, %p15, %p16;
	@%p17 bra 	$L__BB0_13;
	mul.wide.u32 	%rd18, %r10, 4;
	add.s64 	%rd19, %rd2, %rd18;
	ld.global.f32 	%f50, [%rd19];
	ld.global.f32 	%f51, [%rd3+16];
	fma.rn.f32 	%f75, %f50, %f51, %f75;
$L__BB0_13:
	add.s32 	%r11, %r6, 5;
	setp.lt.s32 	%p18, %r11, 0;
	setp.ge.s32 	%p19, %r11, %r29;
	or.pred  	%p20, %p18, %p19;
	@%p20 bra 	$L__BB0_15;
	mul.wide.u32 	%rd20, %r11, 4;
	add.s64 	%rd21, %rd2, %rd20;
	ld.global.f32 	%f52, [%rd21];
	ld.global.f32 	%f53, [%rd3+20];
	fma.rn.f32 	%f75, %f52, %f53, %f75;
$L__BB0_15:
	add.s32 	%r12, %r6, 6;
	setp.lt.s32 	%p21, %r12, 0;
	setp.ge.s32 	%p22, %r12, %r29;
	or.pred  	%p23, %p21, %p22;
	@%p23 bra 	$L__BB0_17;
	mul.wide.u32 	%rd22, %r12, 4;
	add.s64 	%rd23, %rd2, %rd22;
	ld.global.f32 	%f54, [%rd23];
	ld.global.f32 	%f55, [%rd3+24];
	fma.rn.f32 	%f75, %f54, %f55, %f75;
$L__BB0_17:
	add.s32 	%r13, %r6, 7;
	setp.lt.s32 	%p24, %r13, 0;
	setp.ge.s32 	%p25, %r13, %r29;
	or.pred  	%p26, %p24, %p25;
	@%p26 bra 	$L__BB0_19;
	mul.wide.u32 	%rd24, %r13, 4;
	add.s64 	%rd25, %rd2, %rd24;
	ld.global.f32 	%f56, [%rd25];
	ld.global.f32 	%f57, [%rd3+28];
	fma.rn.f32 	%f75, %f56, %f57, %f75;
$L__BB0_19:
	add.s32 	%r39, %r39, 8;
	setp.ne.s32 	%p27, %r39, %r41;
	@%p27 bra 	$L__BB0_3;
$L__BB0_20:
	setp.eq.s32 	%p28, %r3, 0;
	@%p28 bra 	$L__BB0_41;
	and.b32  	%r16, %r28, 3;
	setp.lt.u32 	%p29, %r3, 4;
	@%p29 bra 	$L__BB0_31;
	add.s32 	%r17, %r2, %r41;
	setp.lt.s32 	%p30, %r17, 0;
	setp.ge.s32 	%p31, %r17, %r29;
	mul.wide.u32 	%rd26, %r41, 4;
	add.s64 	%rd4, %rd1, %rd26;
	or.pred  	%p32, %p30, %p31;
	@%p32 bra 	$L__BB0_24;
	mul.wide.u32 	%rd27, %r17, 4;
	add.s64 	%rd28, %rd2, %rd27;
	ld.global.f32 	%f59, [%rd28];
	ld.global.f32 	%f60, [%rd4];
	fma.rn.f32 	%f75, %f59, %f60, %f75;
$L__BB0_24:
	add.s32 	%r18, %r17, 1;
	setp.lt.s32 	%p33, %r18, 0;
	setp.ge.s32 	%p34, %r18, %r29;
	or.pred  	%p35, %p33, %p34;
	@%p35 bra 	$L__BB0_26;
	mul.wide.u32 	%rd29, %r18, 4;
	add.s64 	%rd30, %rd2, %rd29;
	ld.global.f32 	%f61, [%rd30];
	ld.global.f32 	%f62, [%rd4+4];
	fma.rn.f32 	%f75, %f61, %f62, %f75;
$L__BB0_26:
	add.s32 	%r19, %r17, 2;
	setp.lt.s32 	%p36, %r19, 0;
	setp.ge.s32 	%p37, %r19, %r29;
	or.pred  	%p38, %p36, %p37;
	@%p38 bra 	$L__BB0_28;
	mul.wide.u32 	%rd31, %r19, 4;
	add.s64 	%rd32, %rd2, %rd31;
	ld.global.f32 	%f63, [%rd32];
	ld.global.f32 	%f64, [%rd4+8];
	fma.rn.f32 	%f75, %f63, %f64, %f75;
$L__BB0_28:
	add.s32 	%r20, %r17, 3;
	setp.lt.s32 	%p39, %r20, 0;
	setp.ge.s32 	%p40, %r20, %r29;
	or.pred  	%p41, %p39, %p40;
	@%p41 bra 	$L__BB0_30;
	mul.wide.u32 	%rd33, %r20, 4;
	add.s64 	%rd34, %rd2, %rd33;
	ld.global.f32 	%f65, [%rd34];
	ld.global.f32 	%f66, [%rd4+12];
	fma.rn.f32 	%f75, %f65, %f66, %f75;
$L__BB0_30:
	add.s32 	%r41, %r41, 4;
$L__BB0_31:
	setp.eq.s32 	%p42, %r16, 0;
	@%p42 bra 	$L__BB0_41;
	setp.eq.s32 	%p43, %r16, 1;
	@%p43 bra 	$L__BB0_38;
	add.s32 	%r23, %r2, %r41;
	setp.lt.s32 	%p44, %r23, 0;
	setp.ge.s32 	%p45, %r23, %r29;
	mul.wide.u32 	%rd35, %r41, 4;
	add.s64 	%rd5, %rd1, %rd35;
	or.pred  	%p46, %p44, %p45;
	@%p46 bra 	$L__BB0_35;
	mul.wide.u32 	%rd36, %r23, 4;
	add.s64 	%rd37, %rd2, %rd36;
	ld.global.f32 	%f68, [%rd37];
	ld.global.f32 	%f69, [%rd5];
	fma.rn.f32 	%f75, %f68, %f69, %f75;
$L__BB0_35:
	add.s32 	%r24, %r23, 1;
	setp.lt.s32 	%p47, %r24, 0;
	setp.ge.s32 	%p48, %r24, %r29;
	or.pred  	%p49, %p47, %p48;
	@%p49 bra 	$L__BB0_37;
	mul.wide.u32 	%rd38, %r24, 4;
	add.s64 	%rd39, %rd2, %rd38;
	ld.global.f32 	%f70, [%rd39];
	ld.global.f32 	%f71, [%rd5+4];
	fma.rn.f32 	%f75, %f70, %f71, %f75;
$L__BB0_37:
	add.s32 	%r41, %r41, 2;
$L__BB0_38:
	and.b32  	%r38, %r28, 1;
	setp.eq.b32 	%p50, %r38, 1;
	not.pred 	%p51, %p50;
	@%p51 bra 	$L__BB0_41;
	add.s32 	%r27, %r2, %r41;
	setp.lt.s32 	%p52, %r27, 0;
	setp.ge.s32 	%p53, %r27, %r29;
	or.pred  	%p54, %p52, %p53;
	@%p54 bra 	$L__BB0_41;
	mul.wide.u32 	%rd40, %r27, 4;
	add.s64 	%rd41, %rd2, %rd40;
	ld.global.f32 	%f72, [%rd41];
	mul.wide.u32 	%rd42, %r41, 4;
	add.s64 	%rd43, %rd1, %rd42;
	ld.global.f32 	%f73, [%rd43];
	fma.rn.f32 	%f75, %f72, %f73, %f75;
$L__BB0_41:
	cvta.to.global.u64 	%rd44, %rd6;
	mul.wide.s32 	%rd45, %r1, 4;
	add.s64 	%rd46, %rd44, %rd45;
	st.global.f32 	[%rd46], %f75;
	ret;

}


// ===== COMPILED SASS (sm_100) =====

	.target	sm_100

	.elftype	@"ET_EXEC"


//--------------------- .note.nv.tkinfo           --------------------------
	.section	.note.nv.tkinfo,"",@"SHT_NOTE"
	.sectionflags	@"SHF_NOTE_NV_TKINFO"
	.tkinfo
        /*0018*/ 	.word	0x00000002
        /*0030*/ 	.string	""
        /*0030*/ 	.string	"ptxas"
        /*0030*/ 	.string	"Cuda compilation tools, release 13.0, V13.0.88"
        /*0030*/ 	.string	"Build cuda_13.0.r13.0/compiler.36424714_0"
        /*0030*/ 	.string	"-arch sm_100 -m 64 "



//--------------------- .note.nv.cuinfo           --------------------------
	.section	.note.nv.cuinfo,"",@"SHT_NOTE"
	.sectionflags	@"SHF_NOTE_NV_CUINFO"
        /*0018*/ 	.short	0x0002
        /*001a*/ 	.short	0x0064
        /*001c*/ 	.short	0x0082
	.zero		2


//--------------------- .nv.info                  --------------------------
	.section	.nv.info,"",@"SHT_CUDA_INFO"
	.align	4


	//----- nvinfo : EIATTR_REGCOUNT
	.align		4
        /*0000*/ 	.byte	0x04, 0x2f
        /*0002*/ 	.short	(.L_1 - .L_0)
	.align		4
.L_0:
        /*0004*/ 	.word	index@(_Z7conv_1dPfS_S_ii)
        /*0008*/ 	.word	0x00000020


	//----- nvinfo : EIATTR_FRAME_SIZE
	.align		4
.L_1:
        /*000c*/ 	.byte	0x04, 0x11
        /*000e*/ 	.short	(.L_3 - .L_2)
	.align		4
.L_2:
        /*0010*/ 	.word	index@(_Z7conv_1dPfS_S_ii)
        /*0014*/ 	.word	0x00000000


	//----- nvinfo : EIATTR_MIN_STACK_SIZE
	.align		4
.L_3:
        /*0018*/ 	.byte	0x04, 0x12
        /*001a*/ 	.short	(.L_5 - .L_4)
	.align		4
.L_4:
        /*001c*/ 	.word	index@(_Z7conv_1dPfS_S_ii)
        /*0020*/ 	.word	0x00000000
.L_5:


//--------------------- .nv.compat                --------------------------
	.section	.nv.compat,"",@"SHT_CUDA_COMPAT_INFO"
	.align	4
        /*0000*/ 	.byte	0x02, 0x09, 0x00, 0x00, 0x02, 0x02, 0x01, 0x00, 0x02, 0x05, 0x05, 0x00, 0x03, 0x07, 0x01, 0x01
        /*0010*/ 	.byte	0x02, 0x03, 0x00, 0x00, 0x02, 0x06, 0x01, 0x00, 0x04, 0x0b, 0x08, 0x00, 0x09, 0x00, 0x00, 0x00
        /*0020*/ 	.byte	0x00, 0x00, 0x00, 0x00


//--------------------- .nv.info._Z7conv_1dPfS_S_ii --------------------------
	.section	.nv.info._Z7conv_1dPfS_S_ii,"",@"SHT_CUDA_INFO"
	.sectionflags	@""
	.align	4


	//----- nvinfo : EIATTR_CUDA_API_VERSION
	.align		4
        /*0000*/ 	.byte	0x04, 0x37
        /*0002*/ 	.short	(.L_7 - .L_6)
.L_6:
        /*0004*/ 	.word	0x00000082


	//----- nvinfo : EIATTR_KPARAM_INFO
	.align		4
.L_7:
        /*0008*/ 	.byte	0x04, 0x17
        /*000a*/ 	.short	(.L_9 - .L_8)
.L_8:
        /*000c*/ 	.word	0x00000000
        /*0010*/ 	.short	0x0004
        /*0012*/ 	.short	0x001c
        /*0014*/ 	.byte	0x00, 0xf0, 0x11, 0x00


	//----- nvinfo : EIATTR_KPARAM_INFO
	.align		4
.L_9:
        /*0018*/ 	.byte	0x04, 0x17
        /*001a*/ 	.short	(.L_11 - .L_10)
.L_10:
        /*001c*/ 	.word	0x00000000
        /*0020*/ 	.short	0x0003
        /*0022*/ 	.short	0x0018
        /*0024*/ 	.byte	0x00, 0xf0, 0x11, 0x00


	//----- nvinfo : EIATTR_KPARAM_INFO
	.align		4
.L_11:
        /*0028*/ 	.byte	0x04, 0x17
        /*002a*/ 	.short	(.L_13 - .L_12)
.L_12:
        /*002c*/ 	.word	0x00000000
        /*0030*/ 	.short	0x0002
        /*0032*/ 	.short	0x0010
        /*0034*/ 	.byte	0x00, 0xf5, 0x21, 0x00


	//----- nvinfo : EIATTR_KPARAM_INFO
	.align		4
.L_13:
        /*0038*/ 	.byte	0x04, 0x17
        /*003a*/ 	.short	(.L_15 - .L_14)
.L_14:
        /*003c*/ 	.word	0x00000000
        /*0040*/ 	.short	0x0001
        /*0042*/ 	.short	0x0008
        /*0044*/ 	.byte	0x00, 0xf5, 0x21, 0x00


	//----- nvinfo : EIATTR_KPARAM_INFO
	.align		4
.L_15:
        /*0048*/ 	.byte	0x04, 0x17
        /*004a*/ 	.short	(.L_17 - .L_16)
.L_16:
        /*004c*/ 	.word	0x00000000
        /*0050*/ 	.short	0x0000
        /*0052*/ 	.short	0x0000
        /*0054*/ 	.byte	0x00, 0xf5, 0x21, 0x00


	//----- nvinfo : EIATTR_SPARSE_MMA_MASK
	.align		4
.L_17:
        /*0058*/ 	.byte	0x03, 0x50
        /*005a*/ 	.short	0x0000


	//----- nvinfo : EIATTR_MAXREG_COUNT
	.align		4
        /*005c*/ 	.byte	0x03, 0x1b
        /*005e*/ 	.short	0x00ff


	//----- nvinfo : EIATTR_MERCURY_ISA_VERSION
	.align		4
        /*0060*/ 	.byte	0x03, 0x5f
        /*0062*/ 	.short	0x0101


	//----- nvinfo : EIATTR_VRC_CTA_INIT_COUNT
	.align		4
        /*0064*/ 	.byte	0x02, 0x4a
	.zero		1
	.zero		1


	//----- nvinfo : EIATTR_EXIT_INSTR_OFFSETS
	.align		4
        /*0068*/ 	.byte	0x04, 0x1c
        /*006a*/ 	.short	(.L_19 - .L_18)


	//   ....[0]....
.L_18:
        /*006c*/ 	.word	0x00000b20


	//----- nvinfo : EIATTR_CRS_STACK_SIZE
	.align		4
.L_19:
        /*0070*/ 	.byte	0x04, 0x1e
        /*0072*/ 	.short	(.L_21 - .L_20)
.L_20:
        /*0074*/ 	.word	0x00000000


	//----- nvinfo : EIATTR_CBANK_PARAM_SIZE
	.align		4
.L_21:
        /*0078*/ 	.byte	0x03, 0x19
        /*007a*/ 	.short	0x0020


	//----- nvinfo : EIATTR_PARAM_CBANK
	.align		4
        /*007c*/ 	.byte	0x04, 0x0a
        /*007e*/ 	.short	(.L_23 - .L_22)
	.align		4
.L_22:
        /*0080*/ 	.word	index@(.nv.constant0._Z7conv_1dPfS_S_ii)
        /*0084*/ 	.short	0x0380
        /*0086*/ 	.short	0x0020


	//----- nvinfo : EIATTR_SW_WAR
	.align		4
.L_23:
        /*0088*/ 	.byte	0x04, 0x36
        /*008a*/ 	.short	(.L_25 - .L_24)
.L_24:
        /*008c*/ 	.word	0x00000008
.L_25:


//--------------------- .nv.callgraph             --------------------------
	.section	.nv.callgraph,"",@"SHT_CUDA_CALLGRAPH"
	.align	4
	.sectionentsize	8
	.align		4
        /*0000*/ 	.word	0x00000000
	.align		4
        /*0004*/ 	.word	0xffffffff
	.align		4
        /*0008*/ 	.word	0x00000000
	.align		4
        /*000c*/ 	.word	0xfffffffe
	.align		4
        /*0010*/ 	.word	0x00000000
	.align		4
        /*0014*/ 	.word	0xfffffffd
	.align		4
        /*0018*/ 	.word	0x00000000
	.align		4
        /*001c*/ 	.word	0xfffffffc


//--------------------- .text._Z7conv_1dPfS_S_ii  --------------------------
	.section	.text._Z7conv_1dPfS_S_ii,"ax",@progbits
	.align	128
        .global         _Z7conv_1dPfS_S_ii
        .type           _Z7conv_1dPfS_S_ii,@function
        .size           _Z7conv_1dPfS_S_ii,(.L_x_7 - _Z7conv_1dPfS_S_ii)
        .other          _Z7conv_1dPfS_S_ii,@"STO_CUDA_ENTRY STV_DEFAULT"
_Z7conv_1dPfS_S_ii:
.text._Z7conv_1dPfS_S_ii:
[----:B------:R-:W-:Y:S01]  /*0000*/  LDC R1, c[0x0][0x37c] ;  /* 0x0000df00ff017b82 */ /* 0x000fe20000000800 */
[----:B------:R-:W0:Y:S01]  /*0010*/  S2R R2, SR_TID.X ;  /* 0x0000000000027919 */ /* 0x000e220000002100 */
[----:B------:R-:W1:Y:S06]  /*0020*/  LDCU UR5, c[0x0][0x398] ;  /* 0x00007300ff0577ac */ /* 0x000e6c0008000800 */
[----:B------:R-:W0:Y:S01]  /*0030*/  S2UR UR4, SR_CTAID.X ;  /* 0x00000000000479c3 */ /* 0x000e220000002500 */
[----:B------:R-:W-:Y:S01]  /*0040*/  HFMA2 R0, -RZ, RZ, 0, 0 ;  /* 0x00000000ff007431 */ /* 0x000fe200000001ff */
[----:B------:R-:W2:Y:S06]  /*0050*/  LDCU.64 UR8, c[0x0][0x358] ;  /* 0x00006b00ff0877ac */ /* 0x000eac0008000a00 */
[----:B------:R-:W0:Y:S01]  /*0060*/  LDC R3, c[0x0][0x360] ;  /* 0x0000d800ff037b82 */ /* 0x000e220000000800 */
[----:B-1----:R-:W-:Y:S01]  /*0070*/  UISETP.GE.AND UP0, UPT, UR5, 0x1, UPT ;  /* 0x000000010500788c */ /* 0x002fe2000bf06270 */
[----:B0-----:R-:W-:-:S08]  /*0080*/  IMAD R2, R3, UR4, R2 ;  /* 0x0000000403027c24 */ /* 0x001fd0000f8e0202 */
[----:B--2---:R-:W-:Y:S05]  /*0090*/  BRA.U !UP0, `(.L_x_0) ;  /* 0x0000000908947547 */ /* 0x004fea000b800000 */
[----:B------:R-:W-:Y:S01]  /*00a0*/  UISETP.GE.U32.AND UP0, UPT, UR5, 0x8, UPT ;  /* 0x000000080500788c */ /* 0x000fe2000bf06070 */
[----:B------:R-:W-:Y:S01]  /*00b0*/  IMAD.MOV.U32 R0, RZ, RZ, RZ ;  /* 0x000000ffff007224 */ /* 0x000fe200078e00ff */
[----:B------:R-:W-:Y:S01]  /*00c0*/  ULEA.HI UR4, UR5, UR5, URZ, 0x1 ;  /* 0x0000000505047291 */ /* 0x000fe2000f8f08ff */
[----:B------:R-:W-:Y:S01]  /*00d0*/  MOV R3, RZ ;  /* 0x000000ff00037202 */ /* 0x000fe20000000f00 */
[----:B------:R-:W-:Y:S02]  /*00e0*/  ULOP3.LUT UR6, UR5, 0x7, URZ, 0xc0, !UPT ;  /* 0x0000000705067892 */ /* 0x000fe4000f8ec0ff */
[----:B------:R-:W-:Y:S02]  /*00f0*/  USHF.R.S32.HI UR4, URZ, 0x1, UR4 ;  /* 0x00000001ff047899 */ /* 0x000fe40008011404 */
[----:B------:R-:W-:-:S04]  /*0100*/  UISETP.NE.AND UP1, UPT, UR6, URZ, UPT ;  /* 0x000000ff0600728c */ /* 0x000fc8000bf25270 */
[----:B------:R-:W-:Y:S01]  /*0110*/  VIADD R4, R2, -UR4 ;  /* 0x8000000402047c36 */ /* 0x000fe20008000000 */
[----:B------:R-:W-:Y:S06]  /*0120*/  BRA.U !UP0, `(.L_x_1) ;  /* 0x0000000508287547 */ /* 0x000fec000b800000 */
[----:B------:R-:W-:Y:S01]  /*0130*/  ULOP3.LUT UR4, UR5, 0x7ffffff8, URZ, 0xc0, !UPT ;  /* 0x7ffffff805047892 */ /* 0x000fe2000f8ec0ff */
[----:B------:R-:W-:Y:S01]  /*0140*/  MOV R0, RZ ;  /* 0x000000ff00007202 */ /* 0x000fe20000000f00 */
[----:B------:R-:W-:Y:S01]  /*0150*/  IMAD.MOV.U32 R7, RZ, RZ, RZ ;  /* 0x000000ffff077224 */ /* 0x000fe200078e00ff */
[----:B------:R-:W0:Y:S03]  /*0160*/  LDCU UR7, c[0x0][0x39c] ;  /* 0x00007380ff0777ac */ /* 0x000e260008000800 */
[----:B------:R-:W-:-:S07]  /*0170*/  MOV R3, UR4 ;  /* 0x0000000400037c02 */ /* 0x000fce0008000f00 */
.L_x_2:
[----:B------:R-:W-:Y:S01]  /*0180*/  IMAD.IADD R29, R4, 0x1, R7 ;  /* 0x00000001041d7824 */ /* 0x000fe200078e0207 */
[----:B------:R-:W1:Y:S04]  /*0190*/  LDC.64 R14, c[0x0][0x388] ;  /* 0x0000e200ff0e7b82 */ /* 0x000e680000000a00 */
[----:B0-----:R-:W-:-:S04]  /*01a0*/  ISETP.GE.AND P4, PT, R29, UR7, PT ;  /* 0x000000071d007c0c */ /* 0x001fc8000bf86270 */
[----:B------:R-:W-:-:S13]  /*01b0*/  ISETP.LT.OR P4, PT, R29, RZ, P4 ;  /* 0x000000ff1d00720c */ /* 0x000fda0002781670 */
[----:B------:R-:W0:Y:S01]  /*01c0*/  @!P4 LDC.64 R8, c[0x0][0x380] ;  /* 0x0000e000ff08cb82 */ /* 0x000e220000000a00 */
[----:B-1----:R-:W-:-:S05]  /*01d0*/  IMAD.WIDE.U32 R14, R7, 0x4, R14 ;  /* 0x00000004070e7825 */ /* 0x002fca00078e000e */
[----:B------:R-:W2:Y:S01]  /*01e0*/  @!P4 LDG.E R10, desc[UR8][R14.64] ;  /* 0x000000080e0ac981 */ /* 0x000ea2000c1e1900 */
[----:B0-----:R-:W-:-:S06]  /*01f0*/  @!P4 IMAD.WIDE.U32 R8, R29, 0x4, R8 ;  /* 0x000000041d08c825 */ /* 0x001fcc00078e0008 */
[----:B------:R-:W2:Y:S01]  /*0200*/  @!P4 LDG.E R9, desc[UR8][R8.64] ;  /* 0x000000080809c981 */ /* 0x000ea2000c1e1900 */
[----:B------:R-:W-:-:S04]  /*0210*/  IADD3 R19, PT, PT, R29, 0x1, RZ ;  /* 0x000000011d137810 */ /* 0x000fc80007ffe0ff */
[----:B------:R-:W-:Y:S01]  /*0220*/  ISETP.GE.AND P0, PT, R19, UR7, PT ;  /* 0x0000000713007c0c */ /* 0x000fe2000bf06270 */
[----:B------:R-:W-:-:S03]  /*0230*/  VIADD R24, R29, 0x2 ;  /* 0x000000021d187836 */ /* 0x000fc60000000000 */
[----:B------:R-:W-:Y:S02]  /*0240*/  ISETP.LT.OR P0, PT, R19, RZ, P0 ;  /* 0x000000ff1300720c */ /* 0x000fe40000701670 */
[C---:B------:R-:W-:Y:S02]  /*0250*/  IADD3 R25, PT, PT, R29.reuse, 0x3, RZ ;  /* 0x000000031d197810 */ /* 0x040fe40007ffe0ff */
[C---:B------:R-:W-:Y:S01]  /*0260*/  ISETP.GE.AND P3, PT, R24.reuse, UR7, PT ;  /* 0x0000000718007c0c */ /* 0x040fe2000bf66270 */
[----:B------:R-:W-:Y:S01]  /*0270*/  VIADD R5, R29, 0x4 ;  /* 0x000000041d057836 */ /* 0x000fe20000000000 */
[C---:B------:R-:W-:Y:S02]  /*0280*/  ISETP.GE.AND P2, PT, R25.reuse, UR7, PT ;  /* 0x0000000719007c0c */ /* 0x040fe4000bf46270 */
[----:B------:R-:W-:Y:S02]  /*0290*/  ISETP.LT.OR P3, PT, R24, RZ, P3 ;  /* 0x000000ff1800720c */ /* 0x000fe40001f61670 */
[----:B------:R-:W-:-:S02]  /*02a0*/  ISETP.LT.OR P2, PT, R25, RZ, P2 ;  /* 0x000000ff1900720c */ /* 0x000fc40001741670 */
[----:B------:R-:W-:Y:S01]  /*02b0*/  IADD3 R6, PT, PT, R29, 0x5, RZ ;  /* 0x000000051d067810 */ /* 0x000fe20007ffe0ff */
[----:B------:R-:W0:Y:S01]  /*02c0*/  @!P0 LDC.64 R22, c[0x0][0x380] ;  /* 0x0000e000ff168b82 */ /* 0x000e220000000a00 */
[----:B------:R-:W-:Y:S01]  /*02d0*/  ISETP.GE.AND P1, PT, R5, UR7, PT ;  /* 0x0000000705007c0c */ /* 0x000fe2000bf26270 */
[----:B------:R-:W-:Y:S01]  /*02e0*/  VIADD R27, R29, 0x6 ;  /* 0x000000061d1b7836 */ /* 0x000fe20000000000 */
[C---:B------:R-:W-:Y:S02]  /*02f0*/  ISETP.GE.AND P5, PT, R6.reuse, UR7, PT ;  /* 0x0000000706007c0c */ /* 0x040fe4000bfa6270 */
[----:B------:R-:W-:Y:S02]  /*0300*/  ISETP.LT.OR P1, PT, R5, RZ, P1 ;  /* 0x000000ff0500720c */ /* 0x000fe40000f21670 */
[----:B------:R-:W-:Y:S01]  /*0310*/  IADD3 R29, PT, PT, R29, 0x7, RZ ;  /* 0x000000071d1d7810 */ /* 0x000fe20007ffe0ff */
[----:B------:R-:W1:Y:S01]  /*0320*/  @!P3 LDC.64 R12, c[0x0][0x380] ;  /* 0x0000e000ff0cbb82 */ /* 0x000e620000000a00 */
[----:B------:R-:W-:-:S02]  /*0330*/  ISETP.LT.OR P5, PT, R6, RZ, P5 ;  /* 0x000000ff0600720c */ /* 0x000fc40002fa1670 */
[----:B------:R-:W-:-:S04]  /*0340*/  ISETP.GE.AND P6, PT, R29, UR7, PT ;  /* 0x000000071d007c0c */ /* 0x000fc8000bfc6270 */
[----:B------:R-:W-:-:S07]  /*0350*/  ISETP.LT.OR P6, PT, R29, RZ, P6 ;  /* 0x000000ff1d00720c */ /* 0x000fce00037c1670 */
[----:B------:R-:W3:Y:S01]  /*0360*/  @!P5 LDC.64 R16, c[0x0][0x380] ;  /* 0x0000e000ff10db82 */ /* 0x000ee20000000a00 */
[----:B0-----:R-:W-:-:S07]  /*0370*/  @!P0 IMAD.WIDE.U32 R22, R19, 0x4, R22 ;  /* 0x0000000413168825 */ /* 0x001fce00078e0016 */
[----:B------:R-:W0:Y:S01]  /*0380*/  @!P6 LDC.64 R20, c[0x0][0x380] ;  /* 0x0000e000ff14eb82 */ /* 0x000e220000000a00 */
[----:B------:R-:W4:Y:S01]  /*0390*/  @!P0 LDG.E R23, desc[UR8][R22.64] ;  /* 0x0000000816178981 */ /* 0x000f22000c1e1900 */
[----:B-1----:R-:W-:-:S03]  /*03a0*/  @!P3 IMAD.WIDE.U32 R12, R24, 0x4, R12 ;  /* 0x00000004180cb825 */ /* 0x002fc600078e000c */
[----:B------:R-:W4:Y:S04]  /*03b0*/  @!P0 LDG.E R24, desc[UR8][R14.64+0x4] ;  /* 0x000004080e188981 */ /* 0x000f28000c1e1900 */
[----:B------:R-:W5:Y:S04]  /*03c0*/  @!P3 LDG.E R13, desc[UR8][R12.64] ;  /* 0x000000080c0db981 */ /* 0x000f68000c1e1900 */
[----:B------:R-:W5:Y:S01]  /*03d0*/  @!P5 LDG.E R22, desc[UR8][R14.64+0x14] ;  /* 0x000014080e16d981 */ /* 0x000f62000c1e1900 */
[----:B---3--:R-:W-:-:S03]  /*03e0*/  @!P5 IMAD.WIDE.U32 R16, R6, 0x4, R16 ;  /* 0x000000040610d825 */ /* 0x008fc600078e0010 */
[----:B------:R-:W3:Y:S04]  /*03f0*/  @!P1 LDG.E R6, desc[UR8][R14.64+0x10] ;  /* 0x000010080e069981 */ /* 0x000ee8000c1e1900 */
[----:B------:R-:W3:Y:S01]  /*0400*/  @!P5 LDG.E R17, desc[UR8][R16.64] ;  /* 0x000000081011d981 */ /* 0x000ee2000c1e1900 */
[----:B0-----:R-:W-:-:S06]  /*0410*/  @!P6 IMAD.WIDE.U32 R20, R29, 0x4, R20 ;  /* 0x000000041d14e825 */ /* 0x001fcc00078e0014 */
[----:B------:R-:W3:Y:S01]  /*0420*/  @!P6 LDG.E R21, desc[UR8][R20.64] ;  /* 0x000000081415e981 */ /* 0x000ee2000c1e1900 */
[----:B--2---:R-:W-:Y:S01]  /*0430*/  @!P4 FFMA R0, R9, R10, R0 ;  /* 0x0000000a0900c223 */ /* 0x004fe20000000000 */
[C---:B------:R-:W-:Y:S01]  /*0440*/  ISETP.GE.AND P4, PT, R27.reuse, UR7, PT ;  /* 0x000000071b007c0c */ /* 0x040fe2000bf86270 */
[----:B------:R-:W0:Y:S03]  /*0450*/  @!P2 LDC.64 R10, c[0x0][0x380] ;  /* 0x0000e000ff0aab82 */ /* 0x000e260000000a00 */
[----:B------:R-:W-:-:S05]  /*0460*/  ISETP.LT.OR P4, PT, R27, RZ, P4 ;  /* 0x000000ff1b00720c */ /* 0x000fca0002781670 */
[----:B------:R-:W1:Y:S08]  /*0470*/  @!P1 LDC.64 R8, c[0x0][0x380] ;  /* 0x0000e000ff089b82 */ /* 0x000e700000000a00 */
[----:B------:R-:W2:Y:S01]  /*0480*/  @!P4 LDC.64 R18, c[0x0][0x380] ;  /* 0x0000e000ff12cb82 */ /* 0x000ea20000000a00 */
[----:B------:R-:W3:Y:S01]  /*0490*/  @!P4 LDG.E R12, desc[UR8][R14.64+0x18] ;  /* 0x000018080e0cc981 */ /* 0x000ee2000c1e1900 */
[----:B0-----:R-:W-:-:S03]  /*04a0*/  @!P2 IMAD.WIDE.U32 R10, R25, 0x4, R10 ;  /* 0x00000004190aa825 */ /* 0x001fc600078e000a */
[----:B------:R-:W5:Y:S04]  /*04b0*/  @!P3 LDG.E R25, desc[UR8][R14.64+0x8] ;  /* 0x000008080e19b981 */ /* 0x000f68000c1e1900 */
[----:B------:R-:W3:Y:S01]  /*04c0*/  @!P2 LDG.E R11, desc[UR8][R10.64] ;  /* 0x000000080a0ba981 */ /* 0x000ee2000c1e1900 */
[----:B-1----:R-:W-:-:S03]  /*04d0*/  @!P1 IMAD.WIDE.U32 R8, R5, 0x4, R8 ;  /* 0x0000000405089825 */ /* 0x002fc600078e0008 */
[----:B------:R-:W3:Y:S04]  /*04e0*/  @!P2 LDG.E R5, desc[UR8][R14.64+0xc] ;  /* 0x00000c080e05a981 */ /* 0x000ee8000c1e1900 */
[----:B------:R-:W3:Y:S01]  /*04f0*/  @!P1 LDG.E R9, desc[UR8][R8.64] ;  /* 0x0000000808099981 */ /* 0x000ee2000c1e1900 */
[----:B--2---:R-:W-:-:S03]  /*0500*/  @!P4 IMAD.WIDE.U32 R18, R27, 0x4, R18 ;  /* 0x000000041b12c825 */ /* 0x004fc600078e0012 */
[----:B------:R-:W2:Y:S04]  /*0510*/  @!P6 LDG.E R10, desc[UR8][R14.64+0x1c] ;  /* 0x00001c080e0ae981 */ /* 0x000ea8000c1e1900 */
[----:B------:R-:W2:Y:S01]  /*0520*/  @!P4 LDG.E R19, desc[UR8][R18.64] ;  /* 0x000000081213c981 */ /* 0x000ea2000c1e1900 */
[----:B------:R-:W-:Y:S01]  /*0530*/  IADD3 R7, PT, PT, R7, 0x8, RZ ;  /* 0x0000000807077810 */ /* 0x000fe20007ffe0ff */
[----:B----4-:R-:W-:-:S03]  /*0540*/  @!P0 FFMA R0, R23, R24, R0 ;  /* 0x0000001817008223 */ /* 0x010fc60000000000 */
[----:B------:R-:W-:Y:S01]  /*0550*/  ISETP.NE.AND P0, PT, R7, R3, PT ;  /* 0x000000030700720c */ /* 0x000fe20003f05270 */
[----:B-----5:R-:W-:-:S04]  /*0560*/  @!P3 FFMA R0, R13, R25, R0 ;  /* 0x000000190d00b223 */ /* 0x020fc80000000000 */
[----:B---3--:R-:W-:-:S04]  /*0570*/  @!P2 FFMA R0, R11, R5, R0 ;  /* 0x000000050b00a223 */ /* 0x008fc80000000000 */
[----:B------:R-:W-:-:S04]  /*0580*/  @!P1 FFMA R0, R9, R6, R0 ;  /* 0x0000000609009223 */ /* 0x000fc80000000000 */
[----:B------:R-:W-:-:S04]  /*0590*/  @!P5 FFMA R0, R17, R22, R0 ;  /* 0x000000161100d223 */ /* 0x000fc80000000000 */
[----:B--2---:R-:W-:-:S04]  /*05a0*/  @!P4 FFMA R0, R19, R12, R0 ;  /* 0x0000000c1300c223 */ /* 0x004fc80000000000 */
[----:B------:R-:W-:Y:S01]  /*05b0*/  @!P6 FFMA R0, R21, R10, R0 ;  /* 0x0000000a1500e223 */ /* 0x000fe20000000000 */
[----:B------:R-:W-:Y:S06]  /*05c0*/  @P0 BRA `(.L_x_2) ;  /* 0xfffffff800ec0947 */ /* 0x000fec000383ffff */
.L_x_1:
[----:B------:R-:W-:Y:S05]  /*05d0*/  BRA.U !UP1, `(.L_x_0) ;  /* 0x0000000509447547 */ /* 0x000fea000b800000 */
[----:B------:R-:W0:Y:S01]  /*05e0*/  LDCU UR4, c[0x0][0x398] ;  /* 0x00007300ff0477ac */ /* 0x000e220008000800 */
[----:B------:R-:W-:Y:S02]  /*05f0*/  UISETP.GE.U32.AND UP0, UPT, UR6, 0x4, UPT ;  /* 0x000000040600788c */ /* 0x000fe4000bf06070 */
[----:B0-----:R-:W-:-:S04]  /*0600*/  ULOP3.LUT UR5, UR4, 0x3, URZ, 0xc0, !UPT ;  /* 0x0000000304057892 */ /* 0x001fc8000f8ec0ff */
[----:B------:R-:W-:-:S03]  /*0610*/  UISETP.NE.AND UP1, UPT, UR5, URZ, UPT ;  /* 0x000000ff0500728c */ /* 0x000fc6000bf25270 */
[----:B------:R-:W-:Y:S08]  /*0620*/  BRA.U !UP0, `(.L_x_3) ;  /* 0x0000000108907547 */ /* 0x000ff0000b800000 */
[----:B------:R-:W0:Y:S01]  /*0630*/  LDCU UR6, c[0x0][0x39c] ;  /* 0x00007380ff0677ac */ /* 0x000e220008000800 */
[----:B------:R-:W-:Y:S01]  /*0640*/  IMAD.IADD R17, R4, 0x1, R3 ;  /* 0x0000000104117824 */ /* 0x000fe200078e0203 */
[----:B------:R-:W1:Y:S03]  /*0650*/  LDC.64 R8, c[0x0][0x388] ;  /* 0x0000e200ff087b82 */ /* 0x000e660000000a00 */
[C---:B------:R-:W-:Y:S01]  /*0660*/  VIADD R5, R17.reuse, 0x3 ;  /* 0x0000000311057836 */ /* 0x040fe20000000000 */
[C---:B------:R-:W-:Y:S02]  /*0670*/  IADD3 R19, PT, PT, R17.reuse, 0x1, RZ ;  /* 0x0000000111137810 */ /* 0x040fe40007ffe0ff */
[C---:B------:R-:W-:Y:S02]  /*0680*/  IADD3 R21, PT, PT, R17.reuse, 0x2, RZ ;  /* 0x0000000211157810 */ /* 0x040fe40007ffe0ff */
[----:B0-----:R-:W-:-:S02]  /*0690*/  ISETP.GE.AND P0, PT, R17, UR6, PT ;  /* 0x0000000611007c0c */ /* 0x001fc4000bf06270 */
[----:B------:R-:W-:Y:S02]  /*06a0*/  ISETP.GE.AND P1, PT, R19, UR6, PT ;  /* 0x0000000613007c0c */ /* 0x000fe4000bf26270 */
[----:B------:R-:W-:Y:S02]  /*06b0*/  ISETP.LT.OR P0, PT, R17, RZ, P0 ;  /* 0x000000ff1100720c */ /* 0x000fe40000701670 */
[----:B------:R-:W-:Y:S02]  /*06c0*/  ISETP.GE.AND P2, PT, R21, UR6, PT ;  /* 0x0000000615007c0c */ /* 0x000fe4000bf46270 */
[----:B------:R-:W-:Y:S01]  /*06d0*/  ISETP.LT.OR P1, PT, R19, RZ, P1 ;  /* 0x000000ff1300720c */ /* 0x000fe20000f21670 */
[----:B-1----:R-:W-:Y:S01]  /*06e0*/  IMAD.WIDE.U32 R8, R3, 0x4, R8 ;  /* 0x0000000403087825 */ /* 0x002fe200078e0008 */
[----:B------:R-:W-:Y:S02]  /*06f0*/  ISETP.LT.OR P2, PT, R21, RZ, P2 ;  /* 0x000000ff1500720c */ /* 0x000fe40001741670 */
[----:B------:R-:W-:-:S04]  /*0700*/  ISETP.GE.AND P3, PT, R5, UR6, PT ;  /* 0x0000000605007c0c */ /* 0x000fc8000bf66270 */
[----:B------:R-:W-:Y:S01]  /*0710*/  ISETP.LT.OR P3, PT, R5, RZ, P3 ;  /* 0x000000ff0500720c */ /* 0x000fe20001f61670 */
[----:B------:R-:W0:Y:S01]  /*0720*/  @!P0 LDC.64 R14, c[0x0][0x380] ;  /* 0x0000e000ff0e8b82 */ /* 0x000e220000000a00 */
[----:B------:R-:W2:Y:S07]  /*0730*/  @!P0 LDG.E R16, desc[UR8][R8.64] ;  /* 0x0000000808108981 */ /* 0x000eae000c1e1900 */
[----:B------:R-:W1:Y:S04]  /*0740*/  @!P1 LDC.64 R12, c[0x0][0x380] ;  /* 0x0000e000ff0c9b82 */ /* 0x000e680000000a00 */
[----:B------:R-:W3:Y:S04]  /*0750*/  @!P3 LDG.E R18, desc[UR8][R8.64+0xc] ;  /* 0x00000c080812b981 */ /* 0x000ee8000c1e1900 */
[----:B------:R-:W4:Y:S08]  /*0760*/  @!P2 LDC.64 R10, c[0x0][0x380] ;  /* 0x0000e000ff0aab82 */ /* 0x000f300000000a00 */
[----:B------:R-:W5:Y:S01]  /*0770*/  @!P3 LDC.64 R6, c[0x0][0x380] ;  /* 0x0000e000ff06bb82 */ /* 0x000f620000000a00 */
[----:B0-----:R-:W-:-:S02]  /*0780*/  @!P0 IMAD.WIDE.U32 R14, R17, 0x4, R14 ;  /* 0x00000004110e8825 */ /* 0x001fc400078e000e */
[----:B------:R-:W3:Y:S04]  /*0790*/  @!P1 LDG.E R17, desc[UR8][R8.64+0x4] ;  /* 0x0000040808119981 */ /* 0x000ee8000c1e1900 */
[----:B------:R-:W2:Y:S01]  /*07a0*/  @!P0 LDG.E R15, desc[UR8][R14.64] ;  /* 0x000000080e0f8981 */ /* 0x000ea2000c1e1900 */
[----:B-1----:R-:W-:-:S06]  /*07b0*/  @!P1 IMAD.WIDE.U32 R12, R19, 0x4, R12 ;  /* 0x00000004130c9825 */ /* 0x002fcc00078e000c */
[----:B------:R-:W3:Y:S01]  /*07c0*/  @!P1 LDG.E R13, desc[UR8][R12.64] ;  /* 0x000000080c0d9981 */ /* 0x000ee2000c1e1900 */
[----:B----4-:R-:W-:-:S06]  /*07d0*/  @!P2 IMAD.WIDE.U32 R10, R21, 0x4, R10 ;  /* 0x00000004150aa825 */ /* 0x010fcc00078e000a */
[----:B------:R-:W4:Y:S01]  /*07e0*/  @!P2 LDG.E R11, desc[UR8][R10.64] ;  /* 0x000000080a0ba981 */ /* 0x000f22000c1e1900 */
[----:B-----5:R-:W-:-:S03]  /*07f0*/  @!P3 IMAD.WIDE.U32 R6, R5, 0x4, R6 ;  /* 0x000000040506b825 */ /* 0x020fc600078e0006 */
[----:B------:R-:W4:Y:S04]  /*0800*/  @!P2 LDG.E R5, desc[UR8][R8.64+0x8] ;  /* 0x000008080805a981 */ /* 0x000f28000c1e1900 */
[----:B------:R-:W5:Y:S01]  /*0810*/  @!P3 LDG.E R7, desc[UR8][R6.64] ;  /* 0x000000080607b981 */ /* 0x000f62000c1e1900 */
[----:B------:R-:W-:Y:S01]  /*0820*/  IADD3 R3, PT, PT, R3, 0x4, RZ ;  /* 0x0000000403037810 */ /* 0x000fe20007ffe0ff */
[----:B--2---:R-:W-:-:S04]  /*0830*/  @!P0 FFMA R0, R15, R16, R0 ;  /* 0x000000100f008223 */ /* 0x004fc80000000000 */
[----:B---3--:R-:W-:-:S04]  /*0840*/  @!P1 FFMA R0, R13, R17, R0 ;  /* 0x000000110d009223 */ /* 0x008fc80000000000 */
[----:B----4-:R-:W-:-:S04]  /*0850*/  @!P2 FFMA R0, R11, R5, R0 ;  /* 0x000000050b00a223 */ /* 0x010fc80000000000 */
[----:B-----5:R-:W-:-:S07]  /*0860*/  @!P3 FFMA R0, R7, R18, R0 ;  /* 0x000000120700b223 */ /* 0x020fce0000000000 */
.L_x_3:
[----:B------:R-:W-:Y:S05]  /*0870*/  BRA.U !UP1, `(.L_x_0) ;  /* 0x00000001099c7547 */ /* 0x000fea000b800000 */
[----:B------:R-:W-:Y:S02]  /*0880*/  UISETP.NE.AND UP0, UPT, UR5, 0x1, UPT ;  /* 0x000000010500788c */ /* 0x000fe4000bf05270 */
[----:B------:R-:W-:-:S04]  /*0890*/  ULOP3.LUT UR4, UR4, 0x1, URZ, 0xc0, !UPT ;  /* 0x0000000104047892 */ /* 0x000fc8000f8ec0ff */
[----:B------:R-:W-:-:S03]  /*08a0*/  UISETP.NE.U32.AND UP1, UPT, UR4, 0x1, UPT ;  /* 0x000000010400788c */ /* 0x000fc6000bf25070 */
[----:B------:R-:W-:Y:S08]  /*08b0*/  BRA.U !UP0, `(.L_x_4) ;  /* 0x0000000108507547 */ /* 0x000ff0000b800000 */
[----:B------:R-:W0:Y:S01]  /*08c0*/  LDCU UR4, c[0x0][0x39c] ;  /* 0x00007380ff0477ac */ /* 0x000e220008000800 */
[----:B------:R-:W-:Y:S01]  /*08d0*/  IADD3 R5, PT, PT, R4, R3, RZ ;  /* 0x0000000304057210 */ /* 0x000fe20007ffe0ff */
[----:B------:R-:W1:Y:S04]  /*08e0*/  LDC.64 R6, c[0x0][0x388] ;  /* 0x0000e200ff067b82 */ /* 0x000e680000000a00 */
[C---:B------:R-:W-:Y:S01]  /*08f0*/  VIADD R15, R5.reuse, 0x1 ;  /* 0x00000001050f7836 */ /* 0x040fe20000000000 */
[----:B0-----:R-:W-:-:S04]  /*0900*/  ISETP.GE.AND P0, PT, R5, UR4, PT ;  /* 0x0000000405007c0c */ /* 0x001fc8000bf06270 */
[----:B------:R-:W-:Y:S02]  /*0910*/  ISETP.GE.AND P1, PT, R15, UR4, PT ;  /* 0x000000040f007c0c */ /* 0x000fe4000bf26270 */
[----:B------:R-:W-:Y:S02]  /*0920*/  ISETP.LT.OR P0, PT, R5, RZ, P0 ;  /* 0x000000ff0500720c */ /* 0x000fe40000701670 */
[----:B------:R-:W-:Y:S01]  /*0930*/  ISETP.LT.OR P1, PT, R15, RZ, P1 ;  /* 0x000000ff0f00720c */ /* 0x000fe20000f21670 */
[----:B-1----:R-:W-:-:S10]  /*0940*/  IMAD.WIDE.U32 R10, R3, 0x4, R6 ;  /* 0x00000004030a7825 */ /* 0x002fd400078e0006 */
[----:B------:R-:W0:Y:S08]  /*0950*/  @!P0 LDC.64 R8, c[0x0][0x380] ;  /* 0x0000e000ff088b82 */ /* 0x000e300000000a00 */
[----:B------:R-:W1:Y:S01]  /*0960*/  @!P1 LDC.64 R12, c[0x0][0x380] ;  /* 0x0000e000ff0c9b82 */ /* 0x000e620000000a00 */
[----:B0-----:R-:W-:Y:S02]  /*0970*/  @!P0 IMAD.WIDE.U32 R6, R5, 0x4, R8 ;  /* 0x0000000405068825 */ /* 0x001fe400078e0008 */
[----:B------:R-:W2:Y:S04]  /*0980*/  @!P0 LDG.E R5, desc[UR8][R10.64] ;  /* 0x000000080a058981 */ /* 0x000ea8000c1e1900 */
[----:B------:R-:W2:Y:S01]  /*0990*/  @!P0 LDG.E R7, desc[UR8][R6.64] ;  /* 0x0000000806078981 */ /* 0x000ea2000c1e1900 */
[----:B-1----:R-:W-:-:S03]  /*09a0*/  @!P1 IMAD.WIDE.U32 R8, R15, 0x4, R12 ;  /* 0x000000040f089825 */ /* 0x002fc600078e000c */
[----:B------:R-:W3:Y:S04]  /*09b0*/  @!P1 LDG.E R12, desc[UR8][R10.64+0x4] ;  /* 0x000004080a0c9981 */ /* 0x000ee8000c1e1900 */
[----:B------:R-:W3:Y:S01]  /*09c0*/  @!P1 LDG.E R9, desc[UR8][R8.64] ;  /* 0x0000000808099981 */ /* 0x000ee2000c1e1900 */
[----:B------:R-:W-:Y:S01]  /*09d0*/  IADD3 R3, PT, PT, R3, 0x2, RZ ;  /* 0x0000000203037810 */ /* 0x000fe20007ffe0ff */
[----:B--2---:R-:W-:-:S04]  /*09e0*/  @!P0 FFMA R0, R7, R5, R0 ;  /* 0x0000000507008223 */ /* 0x004fc80000000000 */
[----:B---3--:R-:W-:-:S07]  /*09f0*/  @!P1 FFMA R0, R9, R12, R0 ;  /* 0x0000000c09009223 */ /* 0x008fce0000000000 */
.L_x_4:
[----:B------:R-:W-:Y:S05]  /*0a00*/  BRA.U UP1, `(.L_x_0) ;  /* 0x0000000101387547 */ /* 0x000fea000b800000 */
[----:B------:R-:W0:Y:S01]  /*0a10*/  LDCU UR4, c[0x0][0x39c] ;  /* 0x00007380ff0477ac */ /* 0x000e220008000800 */
[----:B------:R-:W-:Y:S01]  /*0a20*/  IADD3 R9, PT, PT, R4, R3, RZ ;  /* 0x0000000304097210 */ /* 0x000fe20007ffe0ff */
[----:B------:R-:W-:Y:S03]  /*0a30*/  BSSY.RECONVERGENT B0, `(.L_x_0) ;  /* 0x000000b000007945 */ /* 0x000fe60003800200 */
[----:B0-----:R-:W-:-:S04]  /*0a40*/  ISETP.GE.AND P0, PT, R9, UR4, PT ;  /* 0x0000000409007c0c */ /* 0x001fc8000bf06270 */
[----:B------:R-:W-:-:S13]  /*0a50*/  ISETP.LT.OR P0, PT, R9, RZ, P0 ;  /* 0x000000ff0900720c */ /* 0x000fda0000701670 */
[----:B------:R-:W-:Y:S05]  /*0a60*/  @P0 BRA `(.L_x_5) ;  /* 0x00000000001c0947 */ /* 0x000fea0003800000 */
[----:B------:R-:W0:Y:S08]  /*0a70*/  LDC.64 R4, c[0x0][0x380] ;  /* 0x0000e000ff047b82 */ /* 0x000e300000000a00 */
[----:B------:R-:W1:Y:S01]  /*0a80*/  LDC.64 R6, c[0x0][0x388] ;  /* 0x0000e200ff067b82 */ /* 0x000e620000000a00 */
[----:B0-----:R-:W-:-:S06]  /*0a90*/  IMAD.WIDE.U32 R4, R9, 0x4, R4 ;  /* 0x0000000409047825 */ /* 0x001fcc00078e0004 */
[----:B------:R-:W2:Y:S01]  /*0aa0*/  LDG.E R5, desc[UR8][R4.64] ;  /* 0x0000000804057981 */ /* 0x000ea2000c1e1900 */
[----:B-1----:R-:W-:-:S06]  /*0ab0*/  IMAD.WIDE.U32 R6, R3, 0x4, R6 ;  /* 0x0000000403067825 */ /* 0x002fcc00078e0006 */
[----:B------:R-:W2:Y:S02]  /*0ac0*/  LDG.E R6, desc[UR8][R6.64] ;  /* 0x0000000806067981 */ /* 0x000ea4000c1e1900 */
[----:B--2---:R-:W-:-:S07]  /*0ad0*/  FFMA R0, R5, R6, R0 ;  /* 0x0000000605007223 */ /* 0x004fce0000000000 */
.L_x_5:
[----:B------:R-:W-:Y:S05]  /*0ae0*/  BSYNC.RECONVERGENT B0 ;  /* 0x0000000000007941 */ /* 0x000fea0003800200 */
.L_x_0:
[----:B------:R-:W0:Y:S02]  /*0af0*/  LDC.64 R4, c[0x0][0x390] ;  /* 0x0000e400ff047b82 */ /* 0x000e240000000a00 */
[----:B0-----:R-:W-:-:S05]  /*0b00*/  IMAD.WIDE R2, R2, 0x4, R4 ;  /* 0x0000000402027825 */ /* 0x001fca00078e0204 */
[----:B------:R-:W-:Y:S01]  /*0b10*/  STG.E desc[UR8][R2.64], R0 ;  /* 0x0000000002007986 */ /* 0x000fe2000c101908 */
[----:B------:R-:W-:Y:S05]  /*0b20*/  EXIT ;  /* 0x000000000000794d */ /* 0x000fea0003800000 */
.L_x_6:
[----:B------:R-:W-:-:S00]  /*0b30*/  BRA `(.L_x_6) ;  /* 0xfffffffc00fc7947 */ /* 0x000fc0000383ffff */
[----:B------:R-:W-:-:S00]  /*0b40*/  NOP ;  /* 0x0000000000007918 */ /* 0x000fc00000000000 */
        /* <DEDUP_REMOVED lines=11> */
.L_x_7:


//--------------------- .nv.shared.reserved.0     --------------------------
	.section	.nv.shared.reserved.0,"aw",@nobits
	.weak		__nv_reservedSMEM_offset_0_alias
	.size		__nv_reservedSMEM_offset_0_alias, 0, 64
	.other		__nv_reservedSMEM_offset_0_alias,@"STO_CUDA_RESERVED_SHARED STV_DEFAULT"
__nv_reservedSMEM_offset_0_alias:
	.zero		0
	.zero		64


//--------------------- .nv.constant0._Z7conv_1dPfS_S_ii --------------------------
	.section	.nv.constant0._Z7conv_1dPfS_S_ii,"a",@progbits
	.sectionflags	@""
	.align	4
.nv.constant0._Z7conv_1dPfS_S_ii:
	.zero		928


//--------------------- SYMBOLS --------------------------

	.type		.nv.reservedSmem.offset0,@object
	.size		.nv.reservedSmem.offset0,0x4
